//
// Generated by NVIDIA NVVM Compiler
//
// Compiler Build ID: CL-36424714
// Cuda compilation tools, release 13.0, V13.0.88
// Based on NVVM 20.0.0
//

.version 9.0
.target sm_100
.address_size 64

	// .globl	_Z7paramulPiS_S_i

.visible .entry _Z7paramulPiS_S_i(
	.param .u64 .ptr .align 1 _Z7paramulPiS_S_i_param_0,
	.param .u64 .ptr .align 1 _Z7paramulPiS_S_i_param_1,
	.param .u64 .ptr .align 1 _Z7paramulPiS_S_i_param_2,
	.param .u32 _Z7paramulPiS_S_i_param_3
)
{
	.reg .pred 	%p<12>;
	.reg .b32 	%r<128>;
	.reg .b64 	%rd<60>;

	ld.param.u64 	%rd9, [_Z7paramulPiS_S_i_param_0];
	ld.param.u64 	%rd10, [_Z7paramulPiS_S_i_param_1];
	ld.param.u64 	%rd8, [_Z7paramulPiS_S_i_param_2];
	ld.param.u32 	%r49, [_Z7paramulPiS_S_i_param_3];
	cvta.to.global.u64 	%rd1, %rd10;
	cvta.to.global.u64 	%rd2, %rd9;
	mov.u32 	%r50, %ctaid.x;
	mov.u32 	%r51, %ntid.x;
	mov.u32 	%r52, %tid.x;
	mad.lo.s32 	%r1, %r50, %r51, %r52;
	mov.u32 	%r53, %ctaid.y;
	mov.u32 	%r54, %ntid.y;
	mul.lo.s32 	%r2, %r53, %r54;
	mov.u32 	%r3, %tid.y;
	add.s32 	%r55, %r2, %r3;
	max.s32 	%r56, %r1, %r55;
	setp.ge.s32 	%p1, %r56, %r49;
	setp.lt.s32 	%p2, %r49, 1;
	or.pred  	%p3, %p1, %p2;
	@%p3 bra 	$L__BB0_12;
	cvta.to.global.u64 	%rd11, %rd8;
	mul.lo.s32 	%r58, %r49, %r1;
	cvt.s64.s32 	%rd3, %r58;
	cvt.u64.u32 	%rd12, %r55;
	add.s64 	%rd13, %rd3, %rd12;
	shl.b64 	%rd14, %rd13, 2;
	add.s64 	%rd4, %rd11, %rd14;
	ld.global.u32 	%r122, [%rd4];
	and.b32  	%r6, %r49, 7;
	setp.lt.u32 	%p4, %r49, 8;
	mov.b32 	%r125, 0;
	@%p4 bra 	$L__BB0_4;
	and.b32  	%r125, %r49, 2147483640;
	neg.s32 	%r120, %r125;
	add.s32 	%r59, %r3, %r49;
	add.s32 	%r119, %r59, %r2;
	shl.b32 	%r10, %r49, 3;
	shl.b32 	%r60, %r49, 1;
	add.s32 	%r118, %r55, %r60;
	mad.lo.s32 	%r117, %r49, 3, %r55;
	shl.b32 	%r61, %r49, 2;
	add.s32 	%r116, %r55, %r61;
	mad.lo.s32 	%r115, %r49, 5, %r55;
	mad.lo.s32 	%r114, %r49, 6, %r55;
	mad.lo.s32 	%r113, %r49, 7, %r55;
	shl.b64 	%rd15, %rd3, 2;
	add.s64 	%rd16, %rd15, %rd2;
	add.s64 	%rd59, %rd16, 16;
	mov.u32 	%r112, %r55;
$L__BB0_3:
	.pragma "nounroll";
	ld.global.u32 	%r62, [%rd59+-16];
	mul.wide.u32 	%rd17, %r112, 4;
	add.s64 	%rd18, %rd1, %rd17;
	ld.global.u32 	%r63, [%rd18];
	mad.lo.s32 	%r64, %r63, %r62, %r122;
	st.global.u32 	[%rd4], %r64;
	ld.global.u32 	%r65, [%rd59+-12];
	mul.wide.u32 	%rd19, %r119, 4;
	add.s64 	%rd20, %rd1, %rd19;
	ld.global.u32 	%r66, [%rd20];
	mad.lo.s32 	%r67, %r66, %r65, %r64;
	st.global.u32 	[%rd4], %r67;
	ld.global.u32 	%r68, [%rd59+-8];
	mul.wide.u32 	%rd21, %r118, 4;
	add.s64 	%rd22, %rd1, %rd21;
	ld.global.u32 	%r69, [%rd22];
	mad.lo.s32 	%r70, %r69, %r68, %r67;
	st.global.u32 	[%rd4], %r70;
	ld.global.u32 	%r71, [%rd59+-4];
	mul.wide.u32 	%rd23, %r117, 4;
	add.s64 	%rd24, %rd1, %rd23;
	ld.global.u32 	%r72, [%rd24];
	mad.lo.s32 	%r73, %r72, %r71, %r70;
	st.global.u32 	[%rd4], %r73;
	ld.global.u32 	%r74, [%rd59];
	mul.wide.u32 	%rd25, %r116, 4;
	add.s64 	%rd26, %rd1, %rd25;
	ld.global.u32 	%r75, [%rd26];
	mad.lo.s32 	%r76, %r75, %r74, %r73;
	st.global.u32 	[%rd4], %r76;
	ld.global.u32 	%r77, [%rd59+4];
	mul.wide.u32 	%rd27, %r115, 4;
	add.s64 	%rd28, %rd1, %rd27;
	ld.global.u32 	%r78, [%rd28];
	mad.lo.s32 	%r79, %r78, %r77, %r76;
	st.global.u32 	[%rd4], %r79;
	ld.global.u32 	%r80, [%rd59+8];
	mul.wide.u32 	%rd29, %r114, 4;
	add.s64 	%rd30, %rd1, %rd29;
	ld.global.u32 	%r81, [%rd30];
	mad.lo.s32 	%r82, %r81, %r80, %r79;
	st.global.u32 	[%rd4], %r82;
	ld.global.u32 	%r83, [%rd59+12];
	mul.wide.u32 	%rd31, %r113, 4;
	add.s64 	%rd32, %rd1, %rd31;
	ld.global.u32 	%r84, [%rd32];
	mad.lo.s32 	%r122, %r84, %r83, %r82;
	st.global.u32 	[%rd4], %r122;
	add.s32 	%r120, %r120, 8;
	add.s32 	%r119, %r119, %r10;
	add.s32 	%r118, %r118, %r10;
	add.s32 	%r117, %r117, %r10;
	add.s32 	%r116, %r116, %r10;
	add.s32 	%r115, %r115, %r10;
	add.s32 	%r114, %r114, %r10;
	add.s32 	%r113, %r113, %r10;
	add.s32 	%r112, %r112, %r10;
	add.s64 	%rd59, %rd59, 32;
	setp.ne.s32 	%p5, %r120, 0;
	@%p5 bra 	$L__BB0_3;
$L__BB0_4:
	setp.eq.s32 	%p6, %r6, 0;
	@%p6 bra 	$L__BB0_12;
	and.b32  	%r39, %r49, 3;
	setp.lt.u32 	%p7, %r6, 4;
	@%p7 bra 	$L__BB0_7;
	cvt.u64.u32 	%rd33, %r125;
	add.s64 	%rd34, %rd33, %rd3;
	shl.b64 	%rd35, %rd34, 2;
	add.s64 	%rd36, %rd2, %rd35;
	ld.global.u32 	%r85, [%rd36];
	mad.lo.s32 	%r86, %r125, %r49, %r55;
	mul.wide.u32 	%rd37, %r86, 4;
	add.s64 	%rd38, %rd1, %rd37;
	ld.global.u32 	%r87, [%rd38];
	mad.lo.s32 	%r88, %r87, %r85, %r122;
	st.global.u32 	[%rd4], %r88;
	ld.global.u32 	%r89, [%rd36+4];
	add.s32 	%r90, %r86, %r49;
	mul.wide.u32 	%rd39, %r90, 4;
	add.s64 	%rd40, %rd1, %rd39;
	ld.global.u32 	%r91, [%rd40];
	mad.lo.s32 	%r92, %r91, %r89, %r88;
	st.global.u32 	[%rd4], %r92;
	ld.global.u32 	%r93, [%rd36+8];
	add.s32 	%r94, %r90, %r49;
	mul.wide.u32 	%rd41, %r94, 4;
	add.s64 	%rd42, %rd1, %rd41;
	ld.global.u32 	%r95, [%rd42];
	mad.lo.s32 	%r96, %r95, %r93, %r92;
	st.global.u32 	[%rd4], %r96;
	ld.global.u32 	%r97, [%rd36+12];
	add.s32 	%r98, %r94, %r49;
	mul.wide.u32 	%rd43, %r98, 4;
	add.s64 	%rd44, %rd1, %rd43;
	ld.global.u32 	%r99, [%rd44];
	mad.lo.s32 	%r122, %r99, %r97, %r96;
	st.global.u32 	[%rd4], %r122;
	add.s32 	%r125, %r125, 4;
$L__BB0_7:
	setp.eq.s32 	%p8, %r39, 0;
	@%p8 bra 	$L__BB0_12;
	setp.eq.s32 	%p9, %r39, 1;
	@%p9 bra 	$L__BB0_10;
	cvt.u64.u32 	%rd45, %r125;
	add.s64 	%rd46, %rd45, %rd3;
	shl.b64 	%rd47, %rd46, 2;
	add.s64 	%rd48, %rd2, %rd47;
	ld.global.u32 	%r100, [%rd48];
	mad.lo.s32 	%r101, %r125, %r49, %r55;
	mul.wide.u32 	%rd49, %r101, 4;
	add.s64 	%rd50, %rd1, %rd49;
	ld.global.u32 	%r102, [%rd50];
	mad.lo.s32 	%r103, %r102, %r100, %r122;
	st.global.u32 	[%rd4], %r103;
	ld.global.u32 	%r104, [%rd48+4];
	add.s32 	%r105, %r101, %r49;
	mul.wide.u32 	%rd51, %r105, 4;
	add.s64 	%rd52, %rd1, %rd51;
	ld.global.u32 	%r106, [%rd52];
	mad.lo.s32 	%r122, %r106, %r104, %r103;
	st.global.u32 	[%rd4], %r122;
	add.s32 	%r125, %r125, 2;
$L__BB0_10:
	and.b32  	%r107, %r49, 1;
	setp.eq.b32 	%p10, %r107, 1;
	not.pred 	%p11, %p10;
	@%p11 bra 	$L__BB0_12;
	cvt.u64.u32 	%rd53, %r125;
	add.s64 	%rd54, %rd53, %rd3;
	shl.b64 	%rd55, %rd54, 2;
	add.s64 	%rd56, %rd2, %rd55;
	ld.global.u32 	%r108, [%rd56];
	mad.lo.s32 	%r109, %r125, %r49, %r55;
	mul.wide.u32 	%rd57, %r109, 4;
	add.s64 	%rd58, %rd1, %rd57;
	ld.global.u32 	%r110, [%rd58];
	mad.lo.s32 	%r111, %r110, %r108, %r122;
	st.global.u32 	[%rd4], %r111;
$L__BB0_12:
	bar.sync 	0;
	ret;

}


// ===== COMPILED SASS (sm_100) =====

	.target	sm_100

	.elftype	@"ET_EXEC"


//--------------------- .note.nv.tkinfo           --------------------------
	.section	.note.nv.tkinfo,"",@"SHT_NOTE"
	.sectionflags	@"SHF_NOTE_NV_TKINFO"
	.tkinfo
        /*0018*/ 	.word	0x00000002
        /*0030*/ 	.string	""
        /*0030*/ 	.string	"ptxas"
        /*0030*/ 	.string	"Cuda compilation tools, release 13.0, V13.0.88"
        /*0030*/ 	.string	"Build cuda_13.0.r13.0/compiler.36424714_0"
        /*0030*/ 	.string	"-arch sm_100 -m 64 "



//--------------------- .note.nv.cuinfo           --------------------------
	.section	.note.nv.cuinfo,"",@"SHT_NOTE"
	.sectionflags	@"SHF_NOTE_NV_CUINFO"
        /*0018*/ 	.short	0x0002
        /*001a*/ 	.short	0x0064
        /*001c*/ 	.short	0x0082
	.zero		2


//--------------------- .nv.info                  --------------------------
	.section	.nv.info,"",@"SHT_CUDA_INFO"
	.align	4


	//----- nvinfo : EIATTR_REGCOUNT
	.align		4
        /*0000*/ 	.byte	0x04, 0x2f
        /*0002*/ 	.short	(.L_1 - .L_0)
	.align		4
.L_0:
        /*0004*/ 	.word	index@(_Z7paramulPiS_S_i)
        /*0008*/ 	.word	0x00000020


	//----- nvinfo : EIATTR_FRAME_SIZE
	.align		4
.L_1:
        /*000c*/ 	.byte	0x04, 0x11
        /*000e*/ 	.short	(.L_3 - .L_2)
	.align		4
.L_2:
        /*0010*/ 	.word	index@(_Z7paramulPiS_S_i)
        /*0014*/ 	.word	0x00000000


	//----- nvinfo : EIATTR_MIN_STACK_SIZE
	.align		4
.L_3:
        /*0018*/ 	.byte	0x04, 0x12
        /*001a*/ 	.short	(.L_5 - .L_4)
	.align		4
.L_4:
        /*001c*/ 	.word	index@(_Z7paramulPiS_S_i)
        /*0020*/ 	.word	0x00000000
.L_5:


//--------------------- .nv.compat                --------------------------
	.section	.nv.compat,"",@"SHT_CUDA_COMPAT_INFO"
	.align	4
        /*0000*/ 	.byte	0x02, 0x09, 0x00, 0x00, 0x02, 0x02, 0x01, 0x00, 0x02, 0x05, 0x05, 0x00, 0x03, 0x07, 0x01, 0x01
        /*0010*/ 	.byte	0x02, 0x03, 0x00, 0x00, 0x02, 0x06, 0x01, 0x00, 0x04, 0x0b, 0x08, 0x00, 0x09, 0x00, 0x00, 0x00
        /*0020*/ 	.byte	0x00, 0x00, 0x00, 0x00


//--------------------- .nv.info._Z7paramulPiS_S_i --------------------------
	.section	.nv.info._Z7paramulPiS_S_i,"",@"SHT_CUDA_INFO"
	.sectionflags	@""
	.align	4


	//----- nvinfo : EIATTR_CUDA_API_VERSION
	.align		4
        /*0000*/ 	.byte	0x04, 0x37
        /*0002*/ 	.short	(.L_7 - .L_6)
.L_6:
        /*0004*/ 	.word	0x00000082


	//----- nvinfo : EIATTR_KPARAM_INFO
	.align		4
.L_7:
        /*0008*/ 	.byte	0x04, 0x17
        /*000a*/ 	.short	(.L_9 - .L_8)
.L_8:
        /*000c*/ 	.word	0x00000000
        /*0010*/ 	.short	0x0003
        /*0012*/ 	.short	0x0018
        /*0014*/ 	.byte	0x00, 0xf0, 0x11, 0x00


	//----- nvinfo : EIATTR_KPARAM_INFO
	.align		4
.L_9:
        /*0018*/ 	.byte	0x04, 0x17
        /*001a*/ 	.short	(.L_11 - .L_10)
.L_10:
        /*001c*/ 	.word	0x00000000
        /*0020*/ 	.short	0x0002
        /*0022*/ 	.short	0x0010
        /*0024*/ 	.byte	0x00, 0xf5, 0x21, 0x00


	//----- nvinfo : EIATTR_KPARAM_INFO
	.align		4
.L_11:
        /*0028*/ 	.byte	0x04, 0x17
        /*002a*/ 	.short	(.L_13 - .L_12)
.L_12:
        /*002c*/ 	.word	0x00000000
        /*0030*/ 	.short	0x0001
        /*0032*/ 	.short	0x0008
        /*0034*/ 	.byte	0x00, 0xf5, 0x21, 0x00


	//----- nvinfo : EIATTR_KPARAM_INFO
	.align		4
.L_13:
        /*0038*/ 	.byte	0x04, 0x17
        /*003a*/ 	.short	(.L_15 - .L_14)
.L_14:
        /*003c*/ 	.word	0x00000000
        /*0040*/ 	.short	0x0000
        /*0042*/ 	.short	0x0000
        /*0044*/ 	.byte	0x00, 0xf5, 0x21, 0x00


	//----- nvinfo : EIATTR_SPARSE_MMA_MASK
	.align		4
.L_15:
        /*0048*/ 	.byte	0x03, 0x50
        /*004a*/ 	.short	0x0000


	//----- nvinfo : EIATTR_MAXREG_COUNT
	.align		4
        /*004c*/ 	.byte	0x03, 0x1b
        /*004e*/ 	.short	0x00ff


	//----- nvinfo : EIATTR_NUM_BARRIERS
	.align		4
        /*0050*/ 	.byte	0x02, 0x4c
        /*0052*/ 	.byte	0x01
	.zero		1


	//----- nvinfo : EIATTR_MERCURY_ISA_VERSION
	.align		4
        /*0054*/ 	.byte	0x03, 0x5f
        /*0056*/ 	.short	0x0101


	//----- nvinfo : EIATTR_VRC_CTA_INIT_COUNT
	.align		4
        /*0058*/ 	.byte	0x02, 0x4a
	.zero		1
	.zero		1


	//----- nvinfo : EIATTR_EXIT_INSTR_OFFSETS
	.align		4
        /*005c*/ 	.byte	0x04, 0x1c
        /*005e*/ 	.short	(.L_17 - .L_16)


	//   ....[0]....
.L_16:
        /*0060*/ 	.word	0x00000ae0


	//----- nvinfo : EIATTR_CRS_STACK_SIZE
	.align		4
.L_17:
        /*0064*/ 	.byte	0x04, 0x1e
        /*0066*/ 	.short	(.L_19 - .L_18)
.L_18:
        /*0068*/ 	.word	0x00000000


	//----- nvinfo : EIATTR_CBANK_PARAM_SIZE
	.align		4
.L_19:
        /*006c*/ 	.byte	0x03, 0x19
        /*006e*/ 	.short	0x001c


	//----- nvinfo : EIATTR_PARAM_CBANK
	.align		4
        /*0070*/ 	.byte	0x04, 0x0a
        /*0072*/ 	.short	(.L_21 - .L_20)
	.align		4
.L_20:
        /*0074*/ 	.word	index@(.nv.constant0._Z7paramulPiS_S_i)
        /*0078*/ 	.short	0x0380
        /*007a*/ 	.short	0x001c


	//----- nvinfo : EIATTR_SW_WAR
	.align		4
.L_21:
        /*007c*/ 	.byte	0x04, 0x36
        /*007e*/ 	.short	(.L_23 - .L_22)
.L_22:
        /*0080*/ 	.word	0x00000008
.L_23:


//--------------------- .nv.callgraph             --------------------------
	.section	.nv.callgraph,"",@"SHT_CUDA_CALLGRAPH"
	.align	4
	.sectionentsize	8
	.align		4
        /*0000*/ 	.word	0x00000000
	.align		4
        /*0004*/ 	.word	0xffffffff
	.align		4
        /*0008*/ 	.word	0x00000000
	.align		4
        /*000c*/ 	.word	0xfffffffe
	.align		4
        /*0010*/ 	.word	0x00000000
	.align		4
        /*0014*/ 	.word	0xfffffffd
	.align		4
        /*0018*/ 	.word	0x00000000
	.align		4
        /*001c*/ 	.word	0xfffffffc


//--------------------- .text._Z7paramulPiS_S_i   --------------------------
	.section	.text._Z7paramulPiS_S_i,"ax",@progbits
	.align	128
        .global         _Z7paramulPiS_S_i
        .type           _Z7paramulPiS_S_i,@function
        .size           _Z7paramulPiS_S_i,(.L_x_6 - _Z7paramulPiS_S_i)
        .other          _Z7paramulPiS_S_i,@"STO_CUDA_ENTRY STV_DEFAULT"
_Z7paramulPiS_S_i:
.text._Z7paramulPiS_S_i:
[----:B------:R-:W-:Y:S01]  /*0000*/  LDC R1, c[0x0][0x37c] ;  /* 0x0000df00ff017b82 */ /* 0x000fe20000000800 */
[----:B------:R-:W0:Y:S07]  /*0010*/  S2R R3, SR_TID.X ;  /* 0x0000000000037919 */ /* 0x000e2e0000002100 */
[----:B------:R-:W1:Y:S01]  /*0020*/  S2UR UR4, SR_CTAID.Y ;  /* 0x00000000000479c3 */ /* 0x000e620000002600 */
[----:B------:R-:W-:Y:S01]  /*0030*/  BSSY.RECONVERGENT B0, `(.L_x_0) ;  /* 0x00000a9000007945 */ /* 0x000fe20003800200 */
[----:B------:R-:W2:Y:S06]  /*0040*/  S2R R9, SR_TID.Y ;  /* 0x0000000000097919 */ /* 0x000eac0000002200 */
[----:B------:R-:W0:Y:S08]  /*0050*/  S2UR UR6, SR_CTAID.X ;  /* 0x00000000000679c3 */ /* 0x000e300000002500 */
[----:B------:R-:W0:Y:S01]  /*0060*/  LDC R2, c[0x0][0x360] ;  /* 0x0000d800ff027b82 */ /* 0x000e220000000800 */
[----:B------:R-:W1:Y:S07]  /*0070*/  LDCU UR5, c[0x0][0x364] ;  /* 0x00006c80ff0577ac */ /* 0x000e6e0008000800 */
[----:B------:R-:W3:Y:S01]  /*0080*/  LDC R0, c[0x0][0x398] ;  /* 0x0000e600ff007b82 */ /* 0x000ee20000000800 */
[----:B-1----:R-:W-:Y:S01]  /*0090*/  UIMAD UR4, UR4, UR5, URZ ;  /* 0x00000005040472a4 */ /* 0x002fe2000f8e02ff */
[----:B0-----:R-:W-:-:S05]  /*00a0*/  IMAD R2, R2, UR6, R3 ;  /* 0x0000000602027c24 */ /* 0x001fca000f8e0203 */
[----:B--2---:R-:W-:-:S04]  /*00b0*/  IADD3 R3, PT, PT, R9, UR4, RZ ;  /* 0x0000000409037c10 */ /* 0x004fc8000fffe0ff */
[----:B------:R-:W-:Y:S02]  /*00c0*/  VIMNMX R5, PT, PT, R2, R3, !PT ;  /* 0x0000000302057248 */ /* 0x000fe40007fe0100 */
[----:B---3--:R-:W-:-:S04]  /*00d0*/  ISETP.GE.AND P0, PT, R0, 0x1, PT ;  /* 0x000000010000780c */ /* 0x008fc80003f06270 */
[----:B------:R-:W-:-:S13]  /*00e0*/  ISETP.GE.OR P0, PT, R5, R0, !P0 ;  /* 0x000000000500720c */ /* 0x000fda0004706670 */
[----:B------:R-:W-:Y:S05]  /*00f0*/  @P0 BRA `(.L_x_1) ;  /* 0x0000000800700947 */ /* 0x000fea0003800000 */
[----:B------:R-:W0:Y:S01]  /*0100*/  LDCU.64 UR8, c[0x0][0x390] ;  /* 0x00007200ff0877ac */ /* 0x000e220008000a00 */
[----:B------:R-:W-:Y:S01]  /*0110*/  IMAD R2, R2, R0, RZ ;  /* 0x0000000002027224 */ /* 0x000fe200078e02ff */
[----:B------:R-:W1:Y:S04]  /*0120*/  LDCU.64 UR6, c[0x0][0x358] ;  /* 0x00006b00ff0677ac */ /* 0x000e680008000a00 */
[----:B------:R-:W-:Y:S02]  /*0130*/  SHF.R.S32.HI R5, RZ, 0x1f, R2 ;  /* 0x0000001fff057819 */ /* 0x000fe40000011402 */
[----:B------:R-:W-:Y:S02]  /*0140*/  IADD3 R4, P0, PT, R3, R2, RZ ;  /* 0x0000000203047210 */ /* 0x000fe40007f1e0ff */
[----:B------:R-:W-:-:S03]  /*0150*/  ISETP.GE.U32.AND P1, PT, R0, 0x8, PT ;  /* 0x000000080000780c */ /* 0x000fc60003f26070 */
[----:B------:R-:W-:Y:S01]  /*0160*/  IMAD.X R7, RZ, RZ, R5, P0 ;  /* 0x000000ffff077224 */ /* 0x000fe200000e0605 */
[----:B0-----:R-:W-:-:S04]  /*0170*/  LEA R14, P0, R4, UR8, 0x2 ;  /* 0x00000008040e7c11 */ /* 0x001fc8000f8010ff */
[----:B------:R-:W-:Y:S02]  /*0180*/  LEA.HI.X R15, R4, UR9, R7, 0x2, P0 ;  /* 0x00000009040f7c11 */ /* 0x000fe400080f1407 */
[----:B------:R-:W-:Y:S01]  /*0190*/  LOP3.LUT R6, R0, 0x7, RZ, 0xc0, !PT ;  /* 0x0000000700067812 */ /* 0x000fe200078ec0ff */
[----:B------:R-:W-:Y:S02]  /*01a0*/  HFMA2 R7, -RZ, RZ, 0, 0 ;  /* 0x00000000ff077431 */ /* 0x000fe400000001ff */
[----:B-1----:R0:W5:Y:S01]  /*01b0*/  LDG.E R23, desc[UR6][R14.64] ;  /* 0x000000060e177981 */ /* 0x002162000c1e1900 */
[----:B------:R-:W-:Y:S01]  /*01c0*/  ISETP.NE.AND P0, PT, R6, RZ, PT ;  /* 0x000000ff0600720c */ /* 0x000fe20003f05270 */
[----:B------:R-:W-:-:S12]  /*01d0*/  @!P1 BRA `(.L_x_2) ;  /* 0x00000004001c9947 */ /* 0x000fd80003800000 */
[----:B------:R-:W1:Y:S01]  /*01e0*/  LDCU.64 UR8, c[0x0][0x380] ;  /* 0x00007000ff0877ac */ /* 0x000e620008000a00 */
[C---:B------:R-:W-:Y:S01]  /*01f0*/  LOP3.LUT R7, R0.reuse, 0x7ffffff8, RZ, 0xc0, !PT ;  /* 0x7ffffff800077812 */ /* 0x040fe200078ec0ff */
[C---:B------:R-:W-:Y:S01]  /*0200*/  IMAD R11, R0.reuse, 0x3, R3 ;  /* 0x00000003000b7824 */ /* 0x040fe200078e0203 */
[C---:B------:R-:W-:Y:S01]  /*0210*/  IADD3 R12, PT, PT, R0.reuse, UR4, R9 ;  /* 0x00000004000c7c10 */ /* 0x040fe2000fffe009 */
[C-C-:B------:R-:W-:Y:S01]  /*0220*/  IMAD R9, R0.reuse, 0x2, R3.reuse ;  /* 0x0000000200097824 */ /* 0x140fe200078e0203 */
[C---:B------:R-:W-:Y:S01]  /*0230*/  LEA R13, R0.reuse, R3, 0x2 ;  /* 0x00000003000d7211 */ /* 0x040fe200078e10ff */
[C-C-:B------:R-:W-:Y:S01]  /*0240*/  IMAD R27, R0.reuse, 0x5, R3.reuse ;  /* 0x00000005001b7824 */ /* 0x140fe200078e0203 */
[----:B------:R-:W-:Y:S01]  /*0250*/  IADD3 R4, PT, PT, -R7, RZ, RZ ;  /* 0x000000ff07047210 */ /* 0x000fe20007ffe1ff */
[C-C-:B------:R-:W-:Y:S02]  /*0260*/  IMAD R29, R0.reuse, 0x6, R3.reuse ;  /* 0x00000006001d7824 */ /* 0x140fe400078e0203 */
[----:B------:R-:W-:-:S02]  /*0270*/  IMAD R8, R0, 0x7, R3 ;  /* 0x0000000700087824 */ /* 0x000fc400078e0203 */
[----:B------:R-:W-:Y:S01]  /*0280*/  IMAD.MOV.U32 R10, RZ, RZ, R3 ;  /* 0x000000ffff0a7224 */ /* 0x000fe200078e0003 */
[----:B-1----:R-:W-:-:S04]  /*0290*/  LEA R24, P1, R2, UR8, 0x2 ;  /* 0x0000000802187c11 */ /* 0x002fc8000f8210ff */
[----:B------:R-:W-:Y:S02]  /*02a0*/  LEA.HI.X R25, R2, UR9, R5, 0x2, P1 ;  /* 0x0000000902197c11 */ /* 0x000fe400088f1405 */
[----:B------:R-:W-:-:S05]  /*02b0*/  IADD3 R24, P1, PT, R24, 0x10, RZ ;  /* 0x0000001018187810 */ /* 0x000fca0007f3e0ff */
[----:B------:R-:W-:-:S08]  /*02c0*/  IMAD.X R25, RZ, RZ, R25, P1 ;  /* 0x000000ffff197224 */ /* 0x000fd000008e0619 */
.L_x_3:
[----:B-1----:R-:W1:Y:S01]  /*02d0*/  LDC.64 R18, c[0x0][0x388] ;  /* 0x0000e200ff127b82 */ /* 0x002e620000000a00 */
[----:B------:R-:W-:Y:S01]  /*02e0*/  MOV R16, R24 ;  /* 0x0000001800107202 */ /* 0x000fe20000000f00 */
[----:B------:R-:W-:-:S05]  /*02f0*/  IMAD.MOV.U32 R17, RZ, RZ, R25 ;  /* 0x000000ffff117224 */ /* 0x000fca00078e0019 */
[----:B------:R-:W2:Y:S01]  /*0300*/  LDG.E R22, desc[UR6][R16.64+-0x10] ;  /* 0xfffff00610167981 */ /* 0x000ea2000c1e1900 */
[----:B-1----:R-:W-:-:S06]  /*0310*/  IMAD.WIDE.U32 R20, R10, 0x4, R18 ;  /* 0x000000040a147825 */ /* 0x002fcc00078e0012 */
[----:B------:R-:W2:Y:S02]  /*0320*/  LDG.E R20, desc[UR6][R20.64] ;  /* 0x0000000614147981 */ /* 0x000ea4000c1e1900 */
[----:B--2--5:R-:W-:Y:S02]  /*0330*/  IMAD R26, R22, R20, R23 ;  /* 0x00000014161a7224 */ /* 0x024fe400078e0217 */
[----:B------:R-:W-:-:S03]  /*0340*/  IMAD.WIDE.U32 R22, R12, 0x4, R18 ;  /* 0x000000040c167825 */ /* 0x000fc600078e0012 */
[----:B------:R-:W-:Y:S04]  /*0350*/  STG.E desc[UR6][R14.64], R26 ;  /* 0x0000001a0e007986 */ /* 0x000fe8000c101906 */
[----:B------:R-:W2:Y:S04]  /*0360*/  LDG.E R22, desc[UR6][R22.64] ;  /* 0x0000000616167981 */ /* 0x000ea8000c1e1900 */
[----:B------:R-:W2:Y:S02]  /*0370*/  LDG.E R25, desc[UR6][R16.64+-0xc] ;  /* 0xfffff40610197981 */ /* 0x000ea4000c1e1900 */
[----:B--2---:R-:W-:-:S02]  /*0380*/  IMAD R28, R25, R22, R26 ;  /* 0x00000016191c7224 */ /* 0x004fc400078e021a */
[----:B------:R-:W-:-:S03]  /*0390*/  IMAD.WIDE.U32 R24, R9, 0x4, R18 ;  /* 0x0000000409187825 */ /* 0x000fc600078e0012 */
[----:B------:R1:W-:Y:S04]  /*03a0*/  STG.E desc[UR6][R14.64], R28 ;  /* 0x0000001c0e007986 */ /* 0x0003e8000c101906 */
[----:B------:R-:W1:Y:S04]  /*03b0*/  LDG.E R24, desc[UR6][R24.64] ;  /* 0x0000000618187981 */ /* 0x000e68000c1e1900 */
[----:B------:R-:W1:Y:S02]  /*03c0*/  LDG.E R21, desc[UR6][R16.64+-0x8] ;  /* 0xfffff80610157981 */ /* 0x000e64000c1e1900 */
[----:B-1----:R-:W-:-:S02]  /*03d0*/  IMAD R28, R21, R24, R28 ;  /* 0x00000018151c7224 */ /* 0x002fc400078e021c */
[----:B------:R-:W-:-:S03]  /*03e0*/  IMAD.WIDE.U32 R20, R11, 0x4, R18 ;  /* 0x000000040b147825 */ /* 0x000fc600078e0012 */
[----:B------:R1:W-:Y:S04]  /*03f0*/  STG.E desc[UR6][R14.64], R28 ;  /* 0x0000001c0e007986 */ /* 0x0003e8000c101906 */
[----:B------:R-:W2:Y:S04]  /*0400*/  LDG.E R20, desc[UR6][R20.64] ;  /* 0x0000000614147981 */ /* 0x000ea8000c1e1900 */
[----:B------:R-:W2:Y:S02]  /*0410*/  LDG.E R23, desc[UR6][R16.64+-0x4] ;  /* 0xfffffc0610177981 */ /* 0x000ea4000c1e1900 */
[----:B--2---:R-:W-:-:S02]  /*0420*/  IMAD R26, R23, R20, R28 ;  /* 0x00000014171a7224 */ /* 0x004fc400078e021c */
        /* <DEDUP_REMOVED lines=12> */
[----:B------:R-:W3:Y:S04]  /*04f0*/  LDG.E R21, desc[UR6][R20.64] ;  /* 0x0000000614157981 */ /* 0x000ee8000c1e1900 */
[----:B------:R-:W3:Y:S01]  /*0500*/  LDG.E R22, desc[UR6][R16.64+0x8] ;  /* 0x0000080610167981 */ /* 0x000ee2000c1e1900 */
[----:B------:R-:W-:Y:S01]  /*0510*/  IMAD.WIDE.U32 R18, R8, 0x4, R18 ;  /* 0x0000000408127825 */ /* 0x000fe200078e0012 */
[----:B------:R-:W-:-:S03]  /*0520*/  IADD3 R4, PT, PT, R4, 0x8, RZ ;  /* 0x0000000804047810 */ /* 0x000fc60007ffe0ff */
[----:B---3--:R-:W-:-:S05]  /*0530*/  IMAD R22, R22, R21, R28 ;  /* 0x0000001516167224 */ /* 0x008fca00078e021c */
[----:B------:R1:W-:Y:S04]  /*0540*/  STG.E desc[UR6][R14.64], R22 ;  /* 0x000000160e007986 */ /* 0x0003e8000c101906 */
[----:B------:R-:W3:Y:S04]  /*0550*/  LDG.E R18, desc[UR6][R18.64] ;  /* 0x0000000612127981 */ /* 0x000ee8000c1e1900 */
[----:B--2---:R-:W3:Y:S01]  /*0560*/  LDG.E R23, desc[UR6][R16.64+0xc] ;  /* 0x00000c0610177981 */ /* 0x004ee2000c1e1900 */
[----:B------:R-:W-:Y:S02]  /*0570*/  ISETP.NE.AND P1, PT, R4, RZ, PT ;  /* 0x000000ff0400720c */ /* 0x000fe40003f25270 */
[----:B------:R-:W-:Y:S01]  /*0580*/  IADD3 R24, P2, PT, R16, 0x20, RZ ;  /* 0x0000002010187810 */ /* 0x000fe20007f5e0ff */
[C---:B------:R-:W-:Y:S01]  /*0590*/  IMAD R11, R0.reuse, 0x8, R11 ;  /* 0x00000008000b7824 */ /* 0x040fe200078e020b */
[C---:B------:R-:W-:Y:S01]  /*05a0*/  LEA R12, R0.reuse, R12, 0x3 ;  /* 0x0000000c000c7211 */ /* 0x040fe200078e18ff */
[C---:B------:R-:W-:Y:S01]  /*05b0*/  IMAD R29, R0.reuse, 0x8, R29 ;  /* 0x00000008001d7824 */ /* 0x040fe200078e021d */
[C---:B------:R-:W-:Y:S01]  /*05c0*/  LEA R9, R0.reuse, R9, 0x3 ;  /* 0x0000000900097211 */ /* 0x040fe200078e18ff */
[----:B------:R-:W-:Y:S01]  /*05d0*/  IMAD.X R25, RZ, RZ, R17, P2 ;  /* 0x000000ffff197224 */ /* 0x000fe200010e0611 */
[----:B------:R-:W-:-:S02]  /*05e0*/  LEA R13, R0, R13, 0x3 ;  /* 0x0000000d000d7211 */ /* 0x000fc400078e18ff */
[C---:B------:R-:W-:Y:S02]  /*05f0*/  LEA R27, R0.reuse, R27, 0x3 ;  /* 0x0000001b001b7211 */ /* 0x040fe400078e18ff */
[C---:B------:R-:W-:Y:S02]  /*0600*/  LEA R8, R0.reuse, R8, 0x3 ;  /* 0x0000000800087211 */ /* 0x040fe400078e18ff */
[----:B------:R-:W-:Y:S01]  /*0610*/  LEA R10, R0, R10, 0x3 ;  /* 0x0000000a000a7211 */ /* 0x000fe200078e18ff */
[----:B---3--:R-:W-:-:S05]  /*0620*/  IMAD R23, R23, R18, R22 ;  /* 0x0000001217177224 */ /* 0x008fca00078e0216 */
[----:B------:R1:W-:Y:S01]  /*0630*/  STG.E desc[UR6][R14.64], R23 ;  /* 0x000000170e007986 */ /* 0x0003e2000c101906 */
[----:B------:R-:W-:Y:S05]  /*0640*/  @P1 BRA `(.L_x_3) ;  /* 0xfffffffc00201947 */ /* 0x000fea000383ffff */
.L_x_2:
[----:B------:R-:W-:Y:S05]  /*0650*/  @!P0 BRA `(.L_x_1) ;  /* 0x0000000400188947 */ /* 0x000fea0003800000 */
[----:B------:R-:W-:Y:S02]  /*0660*/  ISETP.GE.U32.AND P1, PT, R6, 0x4, PT ;  /* 0x000000040600780c */ /* 0x000fe40003f26070 */
[----:B------:R-:W-:-:S04]  /*0670*/  LOP3.LUT R20, R0, 0x3, RZ, 0xc0, !PT ;  /* 0x0000000300147812 */ /* 0x000fc800078ec0ff */
[----:B------:R-:W-:-:S07]  /*0680*/  ISETP.NE.AND P0, PT, R20, RZ, PT ;  /* 0x000000ff1400720c */ /* 0x000fce0003f05270 */
[----:B------:R-:W-:Y:S06]  /*0690*/  @!P1 BRA `(.L_x_4) ;  /* 0x00000000007c9947 */ /* 0x000fec0003800000 */
[----:B------:R-:W2:Y:S01]  /*06a0*/  LDC.64 R10, c[0x0][0x388] ;  /* 0x0000e200ff0a7b82 */ /* 0x000ea20000000a00 */
[----:B------:R-:W3:Y:S01]  /*06b0*/  LDCU.64 UR8, c[0x0][0x380] ;  /* 0x00007000ff0877ac */ /* 0x000ee20008000a00 */
[----:B------:R-:W-:Y:S01]  /*06c0*/  IADD3 R4, P1, PT, R2, R7, RZ ;  /* 0x0000000702047210 */ /* 0x000fe20007f3e0ff */
[----:B------:R-:W-:-:S04]  /*06d0*/  IMAD R17, R7, R0, R3 ;  /* 0x0000000007117224 */ /* 0x000fc800078e0203 */
[----:B------:R-:W-:Y:S01]  /*06e0*/  IMAD.X R9, RZ, RZ, R5, P1 ;  /* 0x000000ffff097224 */ /* 0x000fe200008e0605 */
[----:B---3--:R-:W-:-:S04]  /*06f0*/  LEA R8, P1, R4, UR8, 0x2 ;  /* 0x0000000804087c11 */ /* 0x008fc8000f8210ff */
[----:B------:R-:W-:Y:S01]  /*0700*/  LEA.HI.X R9, R4, UR9, R9, 0x2, P1 ;  /* 0x0000000904097c11 */ /* 0x000fe200088f1409 */
[----:B--2---:R-:W-:-:S04]  /*0710*/  IMAD.WIDE.U32 R12, R17, 0x4, R10 ;  /* 0x00000004110c7825 */ /* 0x004fc800078e000a */
[----:B------:R-:W1:Y:S04]  /*0720*/  LDG.E R4, desc[UR6][R8.64] ;  /* 0x0000000608047981 */ /* 0x000e68000c1e1900 */
[----:B------:R-:W1:Y:S01]  /*0730*/  LDG.E R12, desc[UR6][R12.64] ;  /* 0x000000060c0c7981 */ /* 0x000e62000c1e1900 */
[----:B------:R-:W-:-:S05]  /*0740*/  IADD3 R19, PT, PT, R17, R0, RZ ;  /* 0x0000000011137210 */ /* 0x000fca0007ffe0ff */
[----:B------:R-:W-:-:S04]  /*0750*/  IMAD.WIDE.U32 R16, R19, 0x4, R10 ;  /* 0x0000000413107825 */ /* 0x000fc800078e000a */
[----:B-1---5:R-:W-:-:S05]  /*0760*/  IMAD R23, R4, R12, R23 ;  /* 0x0000000c04177224 */ /* 0x022fca00078e0217 */
[----:B------:R1:W-:Y:S04]  /*0770*/  STG.E desc[UR6][R14.64], R23 ;  /* 0x000000170e007986 */ /* 0x0003e8000c101906 */
[----:B------:R-:W2:Y:S04]  /*0780*/  LDG.E R16, desc[UR6][R16.64] ;  /* 0x0000000610107981 */ /* 0x000ea8000c1e1900 */
[----:B------:R-:W2:Y:S01]  /*0790*/  LDG.E R4, desc[UR6][R8.64+0x4] ;  /* 0x0000040608047981 */ /* 0x000ea2000c1e1900 */
[----:B------:R-:W-:-:S05]  /*07a0*/  IADD3 R25, PT, PT, R19, R0, RZ ;  /* 0x0000000013197210 */ /* 0x000fca0007ffe0ff */
[----:B------:R-:W-:-:S04]  /*07b0*/  IMAD.WIDE.U32 R18, R25, 0x4, R10 ;  /* 0x0000000419127825 */ /* 0x000fc800078e000a */
[----:B--2---:R-:W-:-:S05]  /*07c0*/  IMAD R21, R4, R16, R23 ;  /* 0x0000001004157224 */ /* 0x004fca00078e0217 */
[----:B------:R2:W-:Y:S04]  /*07d0*/  STG.E desc[UR6][R14.64], R21 ;  /* 0x000000150e007986 */ /* 0x0005e8000c101906 */
[----:B------:R-:W3:Y:S04]  /*07e0*/  LDG.E R18, desc[UR6][R18.64] ;  /* 0x0000000612127981 */ /* 0x000ee8000c1e1900 */
[----:B------:R-:W3:Y:S01]  /*07f0*/  LDG.E R4, desc[UR6][R8.64+0x8] ;  /* 0x0000080608047981 */ /* 0x000ee2000c1e1900 */
[----:B------:R-:W-:-:S04]  /*0800*/  IMAD.IADD R25, R25, 0x1, R0 ;  /* 0x0000000119197824 */ /* 0x000fc800078e0200 */
[----:B------:R-:W-:-:S04]  /*0810*/  IMAD.WIDE.U32 R10, R25, 0x4, R10 ;  /* 0x00000004190a7825 */ /* 0x000fc800078e000a */
[----:B---3--:R-:W-:-:S05]  /*0820*/  IMAD R13, R4, R18, R21 ;  /* 0x00000012040d7224 */ /* 0x008fca00078e0215 */
[----:B------:R2:W-:Y:S04]  /*0830*/  STG.E desc[UR6][R14.64], R13 ;  /* 0x0000000d0e007986 */ /* 0x0005e8000c101906 */
[----:B------:R-:W1:Y:S04]  /*0840*/  LDG.E R4, desc[UR6][R8.64+0xc] ;  /* 0x00000c0608047981 */ /* 0x000e68000c1e1900 */
[----:B------:R-:W1:Y:S01]  /*0850*/  LDG.E R10, desc[UR6][R10.64] ;  /* 0x000000060a0a7981 */ /* 0x000e62000c1e1900 */
[----:B------:R-:W-:Y:S01]  /*0860*/  IADD3 R7, PT, PT, R7, 0x4, RZ ;  /* 0x0000000407077810 */ /* 0x000fe20007ffe0ff */
[----:B-1----:R-:W-:-:S05]  /*0870*/  IMAD R23, R4, R10, R13 ;  /* 0x0000000a04177224 */ /* 0x002fca00078e020d */
[----:B------:R2:W-:Y:S02]  /*0880*/  STG.E desc[UR6][R14.64], R23 ;  /* 0x000000170e007986 */ /* 0x0005e4000c101906 */
.L_x_4:
[----:B------:R-:W-:Y:S05]  /*0890*/  @!P0 BRA `(.L_x_1) ;  /* 0x0000000000888947 */ /* 0x000fea0003800000 */
[----:B------:R-:W-:-:S13]  /*08a0*/  ISETP.NE.AND P1, PT, R20, 0x1, PT ;  /* 0x000000011400780c */ /* 0x000fda0003f25270 */
[----:B--2---:R-:W2:Y:S01]  /*08b0*/  @P1 LDC.64 R12, c[0x0][0x380] ;  /* 0x0000e000ff0c1b82 */ /* 0x004ea20000000a00 */
[----:B------:R-:W-:Y:S01]  /*08c0*/  @P1 IADD3 R4, P0, PT, R2, R7, RZ ;  /* 0x0000000702041210 */ /* 0x000fe20007f1e0ff */
[----:B------:R-:W-:-:S03]  /*08d0*/  @P1 IMAD R11, R7, R0, R3 ;  /* 0x00000000070b1224 */ /* 0x000fc600078e0203 */
[----:B------:R-:W-:-:S03]  /*08e0*/  @P1 IADD3.X R6, PT, PT, RZ, R5, RZ, P0, !PT ;  /* 0x00000005ff061210 */ /* 0x000fc600007fe4ff */
[----:B------:R-:W3:Y:S01]  /*08f0*/  @P1 LDC.64 R8, c[0x0][0x388] ;  /* 0x0000e200ff081b82 */ /* 0x000ee20000000a00 */
[----:B--2---:R-:W-:-:S04]  /*0900*/  @P1 LEA R12, P0, R4, R12, 0x2 ;  /* 0x0000000c040c1211 */ /* 0x004fc800078010ff */
[----:B------:R-:W-:Y:S01]  /*0910*/  @P1 LEA.HI.X R13, R4, R13, R6, 0x2, P0 ;  /* 0x0000000d040d1211 */ /* 0x000fe200000f1406 */
[----:B---3--:R-:W-:-:S04]  /*0920*/  @P1 IMAD.WIDE.U32 R16, R11, 0x4, R8 ;  /* 0x000000040b101825 */ /* 0x008fc800078e0008 */
[----:B------:R-:W2:Y:S04]  /*0930*/  @P1 LDG.E R4, desc[UR6][R12.64] ;  /* 0x000000060c041981 */ /* 0x000ea8000c1e1900 */
[----:B------:R-:W2:Y:S01]  /*0940*/  @P1 LDG.E R16, desc[UR6][R16.64] ;  /* 0x0000000610101981 */ /* 0x000ea2000c1e1900 */
[----:B------:R-:W-:-:S04]  /*0950*/  @P1 IMAD.IADD R19, R11, 0x1, R0 ;  /* 0x000000010b131824 */ /* 0x000fc800078e0200 */
[----:B------:R-:W-:Y:S01]  /*0960*/  @P1 IMAD.WIDE.U32 R18, R19, 0x4, R8 ;  /* 0x0000000413121825 */ /* 0x000fe200078e0008 */
[----:B------:R-:W-:-:S04]  /*0970*/  LOP3.LUT R6, R0, 0x1, RZ, 0xc0, !PT ;  /* 0x0000000100067812 */ /* 0x000fc800078ec0ff */
[----:B------:R-:W-:-:S13]  /*0980*/  ISETP.NE.U32.AND P0, PT, R6, 0x1, PT ;  /* 0x000000010600780c */ /* 0x000fda0003f05070 */
[----:B------:R-:W3:Y:S08]  /*0990*/  @!P0 LDC.64 R10, c[0x0][0x380] ;  /* 0x0000e000ff0a8b82 */ /* 0x000ef00000000a00 */
[----:B------:R-:W4:Y:S01]  /*09a0*/  @!P0 LDC.64 R8, c[0x0][0x388] ;  /* 0x0000e200ff088b82 */ /* 0x000f220000000a00 */
[----:B--2--5:R-:W-:-:S05]  /*09b0*/  @P1 IMAD R21, R4, R16, R23 ;  /* 0x0000001004151224 */ /* 0x024fca00078e0217 */
[----:B------:R2:W-:Y:S04]  /*09c0*/  @P1 STG.E desc[UR6][R14.64], R21 ;  /* 0x000000150e001986 */ /* 0x0005e8000c101906 */
[----:B------:R-:W1:Y:S04]  /*09d0*/  @P1 LDG.E R4, desc[UR6][R12.64+0x4] ;  /* 0x000004060c041981 */ /* 0x000e68000c1e1900 */
[----:B------:R-:W1:Y:S01]  /*09e0*/  @P1 LDG.E R18, desc[UR6][R18.64] ;  /* 0x0000000612121981 */ /* 0x000e62000c1e1900 */
[----:B------:R-:W-:-:S04]  /*09f0*/  @P1 IADD3 R7, PT, PT, R7, 0x2, RZ ;  /* 0x0000000207071810 */ /* 0x000fc80007ffe0ff */
[----:B------:R-:W-:Y:S01]  /*0a00*/  @!P0 IADD3 R2, P2, PT, R2, R7, RZ ;  /* 0x0000000702028210 */ /* 0x000fe20007f5e0ff */
[----:B------:R-:W-:-:S03]  /*0a10*/  @!P0 IMAD R3, R7, R0, R3 ;  /* 0x0000000007038224 */ /* 0x000fc600078e0203 */
[----:B------:R-:W-:Y:S02]  /*0a20*/  @!P0 IADD3.X R5, PT, PT, RZ, R5, RZ, P2, !PT ;  /* 0x00000005ff058210 */ /* 0x000fe400017fe4ff */
[----:B---3--:R-:W-:Y:S01]  /*0a30*/  @!P0 LEA R10, P2, R2, R10, 0x2 ;  /* 0x0000000a020a8211 */ /* 0x008fe200078410ff */
[----:B----4-:R-:W-:-:S03]  /*0a40*/  @!P0 IMAD.WIDE.U32 R8, R3, 0x4, R8 ;  /* 0x0000000403088825 */ /* 0x010fc600078e0008 */
[----:B------:R-:W-:Y:S01]  /*0a50*/  @!P0 LEA.HI.X R11, R2, R11, R5, 0x2, P2 ;  /* 0x0000000b020b8211 */ /* 0x000fe200010f1405 */
[----:B-1----:R-:W-:-:S05]  /*0a60*/  @P1 IMAD R23, R4, R18, R21 ;  /* 0x0000001204171224 */ /* 0x002fca00078e0215 */
[----:B------:R2:W-:Y:S04]  /*0a70*/  @P1 STG.E desc[UR6][R14.64], R23 ;  /* 0x000000170e001986 */ /* 0x0005e8000c101906 */
[----:B------:R-:W3:Y:S04]  /*0a80*/  @!P0 LDG.E R10, desc[UR6][R10.64] ;  /* 0x000000060a0a8981 */ /* 0x000ee8000c1e1900 */
[----:B------:R-:W3:Y:S02]  /*0a90*/  @!P0 LDG.E R8, desc[UR6][R8.64] ;  /* 0x0000000608088981 */ /* 0x000ee4000c1e1900 */
[----:B---3--:R-:W-:-:S05]  /*0aa0*/  @!P0 IMAD R3, R10, R8, R23 ;  /* 0x000000080a038224 */ /* 0x008fca00078e0217 */
[----:B------:R2:W-:Y:S02]  /*0ab0*/  @!P0 STG.E desc[UR6][R14.64], R3 ;  /* 0x000000030e008986 */ /* 0x0005e4000c101906 */
.L_x_1:
[----:B------:R-:W-:Y:S05]  /*0ac0*/  BSYNC.RECONVERGENT B0 ;  /* 0x0000000000007941 */ /* 0x000fea0003800200 */
.L_x_0:
[----:B------:R-:W-:Y:S06]  /*0ad0*/  BAR.SYNC.DEFER_BLOCKING 0x0 ;  /* 0x0000000000007b1d */ /* 0x000fec0000010000 */
[----:B------:R-:W-:Y:S05]  /*0ae0*/  EXIT ;  /* 0x000000000000794d */ /* 0x000fea0003800000 */
.L_x_5:
[----:B------:R-:W-:-:S00]  /*0af0*/  BRA `(.L_x_5) ;  /* 0xfffffffc00fc7947 */ /* 0x000fc0000383ffff */
[----:B------:R-:W-:-:S00]  /*0b00*/  NOP ;  /* 0x0000000000007918 */ /* 0x000fc00000000000 */
[----:B------:R-:W-:-:S00]  /*0b10*/  NOP ;  /* 0x0000000000007918 */ /* 0x000fc00000000000 */
[----:B------:R-:W-:-:S00]  /*0b20*/  NOP ;  /* 0x0000000000007918 */ /* 0x000fc00000000000 */
[----:B------:R-:W-:-:S00]  /*0b30*/  NOP ;  /* 0x0000000000007918 */ /* 0x000fc00000000000 */
[----:B------:R-:W-:-:S00]  /*0b40*/  NOP ;  /* 0x0000000000007918 */ /* 0x000fc00000000000 */
[----:B------:R-:W-:-:S00]  /*0b50*/  NOP ;  /* 0x0000000000007918 */ /* 0x000fc00000000000 */
[----:B------:R-:W-:-:S00]  /*0b60*/  NOP ;  /* 0x0000000000007918 */ /* 0x000fc00000000000 */
[----:B------:R-:W-:-:S00]  /*0b70*/  NOP ;  /* 0x0000000000007918 */ /* 0x000fc00000000000 */
.L_x_6:


//--------------------- .nv.shared.reserved.0     --------------------------
	.section	.nv.shared.reserved.0,"aw",@nobits
	.weak		__nv_reservedSMEM_offset_0_alias
	.size		__nv_reservedSMEM_offset_0_alias, 0, 64
	.other		__nv_reservedSMEM_offset_0_alias,@"STO_CUDA_RESERVED_SHARED STV_DEFAULT"
__nv_reservedSMEM_offset_0_alias:
	.zero		0
	.zero		64


//--------------------- .nv.constant0._Z7paramulPiS_S_i --------------------------
	.section	.nv.constant0._Z7paramulPiS_S_i,"a",@progbits
	.sectionflags	@""
	.align	4
.nv.constant0._Z7paramulPiS_S_i:
	.zero		924


//--------------------- SYMBOLS --------------------------

	.type		.nv.reservedSmem.offset0,@object
	.size		.nv.reservedSmem.offset0,0x4
